.version 6.5
.target sm_30
.address_size 64

.visible .entry local_align(
	.param .u64 input,
	.param .u64 output
)
{
    .local .align 8 .b8 __local_depot0[8];
	.reg .u64 	    in_addr;
    .reg .u64 	    out_addr;
    .reg .u64 	    temp;

	ld.param.u64 	in_addr, [input];
    ld.param.u64 	out_addr, [output];

    ld.u64          temp, [in_addr];
    st.u64          [out_addr], temp;
	ret;
}


// ===== COMPILED SASS (sm_100) =====

	.target	sm_100

	.elftype	@"ET_EXEC"


//--------------------- .note.nv.tkinfo           --------------------------
	.section	.note.nv.tkinfo,"",@"SHT_NOTE"
	.sectionflags	@"SHF_NOTE_NV_TKINFO"
	.tkinfo
        /*0018*/ 	.word	0x00000002
        /*0030*/ 	.string	""
        /*0030*/ 	.string	"ptxas"
        /*0030*/ 	.string	"Cuda compilation tools, release 13.0, V13.0.88"
        /*0030*/ 	.string	"Build cuda_13.0.r13.0/compiler.36424714_0"
        /*0030*/ 	.string	"-arch sm_100 "



//--------------------- .note.nv.cuinfo           --------------------------
	.section	.note.nv.cuinfo,"",@"SHT_NOTE"
	.sectionflags	@"SHF_NOTE_NV_CUINFO"
        /*0018*/ 	.short	0x0002
        /*001a*/ 	.short	0x001e
        /*001c*/ 	.short	0x0082
	.zero		2


//--------------------- .nv.info                  --------------------------
	.section	.nv.info,"",@"SHT_CUDA_INFO"
	.align	4


	//----- nvinfo : EIATTR_REGCOUNT
	.align		4
        /*0000*/ 	.byte	0x04, 0x2f
        /*0002*/ 	.short	(.L_1 - .L_0)
	.align		4
.L_0:
        /*0004*/ 	.word	index@(local_align)
        /*0008*/ 	.word	0x00000008


	//----- nvinfo : EIATTR_FRAME_SIZE
	.align		4
.L_1:
        /*000c*/ 	.byte	0x04, 0x11
        /*000e*/ 	.short	(.L_3 - .L_2)
	.align		4
.L_2:
        /*0010*/ 	.word	index@(local_align)
        /*0014*/ 	.word	0x00000008


	//----- nvinfo : EIATTR_MIN_STACK_SIZE
	.align		4
.L_3:
        /*0018*/ 	.byte	0x04, 0x12
        /*001a*/ 	.short	(.L_5 - .L_4)
	.align		4
.L_4:
        /*001c*/ 	.word	index@(local_align)
        /*0020*/ 	.word	0x00000008
.L_5:


//--------------------- .nv.compat                --------------------------
	.section	.nv.compat,"",@"SHT_CUDA_COMPAT_INFO"
	.align	4
        /*0000*/ 	.byte	0x02, 0x09, 0x00, 0x00, 0x02, 0x02, 0x01, 0x00, 0x02, 0x05, 0x05, 0x00, 0x03, 0x07, 0x01, 0x01
        /*0010*/ 	.byte	0x02, 0x03, 0x00, 0x00, 0x02, 0x06, 0x01, 0x00, 0x04, 0x0b, 0x08, 0x00, 0x09, 0x00, 0x00, 0x00
        /*0020*/ 	.byte	0x00, 0x00, 0x00, 0x00


//--------------------- .nv.info.local_align      --------------------------
	.section	.nv.info.local_align,"",@"SHT_CUDA_INFO"
	.sectionflags	@""
	.align	4


	//----- nvinfo : EIATTR_CUDA_API_VERSION
	.align		4
        /*0000*/ 	.byte	0x04, 0x37
        /*0002*/ 	.short	(.L_7 - .L_6)
.L_6:
        /*0004*/ 	.word	0x00000082


	//----- nvinfo : EIATTR_KPARAM_INFO
	.align		4
.L_7:
        /*0008*/ 	.byte	0x04, 0x17
        /*000a*/ 	.short	(.L_9 - .L_8)
.L_8:
        /*000c*/ 	.word	0x00000000
        /*0010*/ 	.short	0x0001
        /*0012*/ 	.short	0x0008
        /*0014*/ 	.byte	0x00, 0xf0, 0x21, 0x00


	//----- nvinfo : EIATTR_KPARAM_INFO
	.align		4
.L_9:
        /*0018*/ 	.byte	0x04, 0x17
        /*001a*/ 	.short	(.L_11 - .L_10)
.L_10:
        /*001c*/ 	.word	0x00000000
        /*0020*/ 	.short	0x0000
        /*0022*/ 	.short	0x0000
        /*0024*/ 	.byte	0x00, 0xf0, 0x21, 0x00


	//----- nvinfo : EIATTR_SPARSE_MMA_MASK
	.align		4
.L_11:
        /*0028*/ 	.byte	0x03, 0x50
        /*002a*/ 	.short	0x0000


	//----- nvinfo : EIATTR_MAXREG_COUNT
	.align		4
        /*002c*/ 	.byte	0x03, 0x1b
        /*002e*/ 	.short	0x00ff


	//----- nvinfo : EIATTR_MERCURY_ISA_VERSION
	.align		4
        /*0030*/ 	.byte	0x03, 0x5f
        /*0032*/ 	.short	0x0101


	//----- nvinfo : EIATTR_VRC_CTA_INIT_COUNT
	.align		4
        /*0034*/ 	.byte	0x02, 0x4a
	.zero		1
	.zero		1


	//----- nvinfo : EIATTR_EXIT_INSTR_OFFSETS
	.align		4
        /*0038*/ 	.byte	0x04, 0x1c
        /*003a*/ 	.short	(.L_13 - .L_12)


	//   ....[0]....
.L_12:
        /*003c*/ 	.word	0x00000070


	//----- nvinfo : EIATTR_CBANK_PARAM_SIZE
	.align		4
.L_13:
        /*0040*/ 	.byte	0x03, 0x19
        /*0042*/ 	.short	0x0010


	//----- nvinfo : EIATTR_PARAM_CBANK
	.align		4
        /*0044*/ 	.byte	0x04, 0x0a
        /*0046*/ 	.short	(.L_15 - .L_14)
	.align		4
.L_14:
        /*0048*/ 	.word	index@(.nv.constant0.local_align)
        /*004c*/ 	.short	0x0380
        /*004e*/ 	.short	0x0010


	//----- nvinfo : EIATTR_SW_WAR
	.align		4
.L_15:
        /*0050*/ 	.byte	0x04, 0x36
        /*0052*/ 	.short	(.L_17 - .L_16)
.L_16:
        /*0054*/ 	.word	0x00000008
.L_17:


//--------------------- .nv.callgraph             --------------------------
	.section	.nv.callgraph,"",@"SHT_CUDA_CALLGRAPH"
	.align	4
	.sectionentsize	8
	.align		4
        /*0000*/ 	.word	0x00000000
	.align		4
        /*0004*/ 	.word	0xffffffff
	.align		4
        /*0008*/ 	.word	0x00000000
	.align		4
        /*000c*/ 	.word	0xfffffffe
	.align		4
        /*0010*/ 	.word	0x00000000
	.align		4
        /*0014*/ 	.word	0xfffffffd
	.align		4
        /*0018*/ 	.word	0x00000000
	.align		4
        /*001c*/ 	.word	0xfffffffc


//--------------------- .text.local_align         --------------------------
	.section	.text.local_align,"ax",@progbits
	.align	128
        .global         local_align
        .type           local_align,@function
        .size           local_align,(.L_x_1 - local_align)
        .other          local_align,@"STO_CUDA_ENTRY STV_DEFAULT"
local_align:
.text.local_align:
[----:B------:R-:W0:Y:S08]  /*0000*/  LDC R1, c[0x0][0x37c] ;  /* 0x0000df00ff017b82 */ /* 0x000e300000000800 */
[----:B------:R-:W1:Y:S01]  /*0010*/  LDC.64 R2, c[0x0][0x380] ;  /* 0x0000e000ff027b82 */ /* 0x000e620000000a00 */
[----:B------:R-:W1:Y:S01]  /*0020*/  LDCU.64 UR4, c[0x0][0x358] ;  /* 0x00006b00ff0477ac */ /* 0x000e620008000a00 */
[----:B0-----:R-:W-:Y:S01]  /*0030*/  IADD3 R1, PT, PT, R1, -0x8, RZ ;  /* 0xfffffff801017810 */ /* 0x001fe20007ffe0ff */
[----:B-1----:R-:W2:Y:S05]  /*0040*/  LD.E.64 R2, desc[UR4][R2.64] ;  /* 0x0000000402027980 */ /* 0x002eaa000c101b00 */
[----:B------:R-:W2:Y:S02]  /*0050*/  LDC.64 R4, c[0x0][0x388] ;  /* 0x0000e200ff047b82 */ /* 0x000ea40000000a00 */
[----:B--2---:R-:W-:Y:S01]  /*0060*/  ST.E.64 desc[UR4][R4.64], R2 ;  /* 0x0000000204007985 */ /* 0x004fe2000c101b04 */
[----:B------:R-:W-:Y:S05]  /*0070*/  EXIT ;  /* 0x000000000000794d */ /* 0x000fea0003800000 */
.L_x_0:
[----:B------:R-:W-:-:S00]  /*0080*/  BRA `(.L_x_0) ;  /* 0xfffffffc00fc7947 */ /* 0x000fc0000383ffff */
[----:B------:R-:W-:-:S00]  /*0090*/  NOP ;  /* 0x0000000000007918 */ /* 0x000fc00000000000 */
        /* <DEDUP_REMOVED lines=14> */
.L_x_1:


//--------------------- .nv.shared.reserved.0     --------------------------
	.section	.nv.shared.reserved.0,"aw",@nobits
	.weak		__nv_reservedSMEM_offset_0_alias
	.size		__nv_reservedSMEM_offset_0_alias, 0, 64
	.other		__nv_reservedSMEM_offset_0_alias,@"STO_CUDA_RESERVED_SHARED STV_DEFAULT"
__nv_reservedSMEM_offset_0_alias:
	.zero		0
	.zero		64


//--------------------- .nv.constant0.local_align --------------------------
	.section	.nv.constant0.local_align,"a",@progbits
	.sectionflags	@""
	.align	4
.nv.constant0.local_align:
	.zero		912


//--------------------- SYMBOLS --------------------------

	.type		.nv.reservedSmem.offset0,@object
	.size		.nv.reservedSmem.offset0,0x4
